//
// Generated by NVIDIA NVVM Compiler
//
// Compiler Build ID: CL-36424714
// Cuda compilation tools, release 13.0, V13.0.88
// Based on NVVM 20.0.0
//

.version 9.0
.target sm_100
.address_size 64

	// .globl	_Z16print_details_3dv
.extern .func  (.param .b32 func_retval0) vprintf
(
	.param .b64 vprintf_param_0,
	.param .b64 vprintf_param_1
)
;
.global .align 1 .b8 $str[172] = {116, 104, 114, 101, 97, 100, 73, 100, 120, 46, 120, 32, 58, 32, 37, 100, 44, 32, 116, 104, 114, 101, 97, 100, 73, 100, 120, 46, 120, 32, 58, 32, 37, 100, 44, 32, 116, 104, 114, 101, 97, 100, 73, 100, 120, 46, 122, 32, 58, 32, 37, 100, 44, 32, 98, 108, 111, 99, 107, 73, 100, 120, 46, 120, 32, 58, 32, 37, 100, 44, 32, 98, 108, 111, 99, 107, 73, 100, 120, 46, 121, 32, 58, 32, 37, 100, 44, 32, 98, 108, 111, 99, 107, 73, 100, 120, 46, 122, 32, 58, 32, 37, 100, 44, 32, 98, 108, 111, 99, 107, 68, 105, 109, 46, 120, 32, 58, 32, 37, 100, 44, 32, 98, 108, 111, 99, 107, 68, 105, 109, 46, 121, 32, 58, 32, 37, 100, 44, 32, 103, 114, 105, 100, 68, 105, 109, 46, 120, 32, 58, 32, 37, 100, 44, 32, 103, 114, 105, 100, 68, 109, 105, 46, 121, 32, 58, 32, 37, 100, 32, 10};

.visible .entry _Z16print_details_3dv()
{
	.local .align 8 .b8 	__local_depot0[40];
	.reg .b64 	%SP;
	.reg .b64 	%SPL;
	.reg .b32 	%r<13>;
	.reg .b64 	%rd<5>;

	mov.u64 	%SPL, __local_depot0;
	cvta.local.u64 	%SP, %SPL;
	add.u64 	%rd1, %SP, 0;
	add.u64 	%rd2, %SPL, 0;
	mov.u32 	%r1, %tid.x;
	mov.u32 	%r2, %tid.y;
	mov.u32 	%r3, %tid.z;
	mov.u32 	%r4, %ctaid.x;
	mov.u32 	%r5, %ctaid.y;
	mov.u32 	%r6, %ctaid.z;
	mov.u32 	%r7, %ntid.x;
	mov.u32 	%r8, %ntid.y;
	mov.u32 	%r9, %nctaid.x;
	mov.u32 	%r10, %nctaid.y;
	st.local.v2.u32 	[%rd2], {%r1, %r2};
	st.local.v2.u32 	[%rd2+8], {%r3, %r4};
	st.local.v2.u32 	[%rd2+16], {%r5, %r6};
	st.local.v2.u32 	[%rd2+24], {%r7, %r8};
	st.local.v2.u32 	[%rd2+32], {%r9, %r10};
	mov.u64 	%rd3, $str;
	cvta.global.u64 	%rd4, %rd3;
	{ // callseq 0, 0
	.param .b64 param0;
	st.param.b64 	[param0], %rd4;
	.param .b64 param1;
	st.param.b64 	[param1], %rd1;
	.param .b32 retval0;
	call.uni (retval0), 
	vprintf, 
	(
	param0, 
	param1
	);
	ld.param.b32 	%r11, [retval0];
	} // callseq 0
	ret;

}


// ===== COMPILED SASS (sm_100) =====

	.target	sm_100

	.elftype	@"ET_EXEC"


//--------------------- .note.nv.tkinfo           --------------------------
	.section	.note.nv.tkinfo,"",@"SHT_NOTE"
	.sectionflags	@"SHF_NOTE_NV_TKINFO"
	.tkinfo
        /*0018*/ 	.word	0x00000002
        /*0030*/ 	.string	""
        /*0030*/ 	.string	"ptxas"
        /*0030*/ 	.string	"Cuda compilation tools, release 13.0, V13.0.88"
        /*0030*/ 	.string	"Build cuda_13.0.r13.0/compiler.36424714_0"
        /*0030*/ 	.string	"-arch sm_100 -m 64 "



//--------------------- .note.nv.cuinfo           --------------------------
	.section	.note.nv.cuinfo,"",@"SHT_NOTE"
	.sectionflags	@"SHF_NOTE_NV_CUINFO"
        /*0018*/ 	.short	0x0002
        /*001a*/ 	.short	0x0064
        /*001c*/ 	.short	0x0082
	.zero		2


//--------------------- .nv.info                  --------------------------
	.section	.nv.info,"",@"SHT_CUDA_INFO"
	.align	4


	//----- nvinfo : EIATTR_REGCOUNT
	.align		4
        /*0000*/ 	.byte	0x04, 0x2f
        /*0002*/ 	.short	(.L_2 - .L_1)
	.align		4
.L_1:
        /*0004*/ 	.word	index@(_Z16print_details_3dv)
        /*0008*/ 	.word	0x00000018


	//----- nvinfo : EIATTR_FRAME_SIZE
	.align		4
.L_2:
        /*000c*/ 	.byte	0x04, 0x11
        /*000e*/ 	.short	(.L_4 - .L_3)
	.align		4
.L_3:
        /*0010*/ 	.word	index@(_Z16print_details_3dv)
        /*0014*/ 	.word	0x00000028


	//----- nvinfo : EIATTR_MIN_STACK_SIZE
	.align		4
.L_4:
        /*0018*/ 	.byte	0x04, 0x12
        /*001a*/ 	.short	(.L_6 - .L_5)
	.align		4
.L_5:
        /*001c*/ 	.word	index@(_Z16print_details_3dv)
        /*0020*/ 	.word	0x00000028
.L_6:


//--------------------- .nv.compat                --------------------------
	.section	.nv.compat,"",@"SHT_CUDA_COMPAT_INFO"
	.align	4
        /*0000*/ 	.byte	0x02, 0x09, 0x00, 0x00, 0x02, 0x02, 0x01, 0x00, 0x02, 0x05, 0x05, 0x00, 0x03, 0x07, 0x01, 0x01
        /*0010*/ 	.byte	0x02, 0x03, 0x00, 0x00, 0x02, 0x06, 0x01, 0x00, 0x04, 0x0b, 0x08, 0x00, 0x09, 0x00, 0x00, 0x00
        /*0020*/ 	.byte	0x00, 0x00, 0x00, 0x00


//--------------------- .nv.info._Z16print_details_3dv --------------------------
	.section	.nv.info._Z16print_details_3dv,"",@"SHT_CUDA_INFO"
	.sectionflags	@""
	.align	4


	//----- nvinfo : EIATTR_CUDA_API_VERSION
	.align		4
        /*0000*/ 	.byte	0x04, 0x37
        /*0002*/ 	.short	(.L_8 - .L_7)
.L_7:
        /*0004*/ 	.word	0x00000082


	//----- nvinfo : EIATTR_SPARSE_MMA_MASK
	.align		4
.L_8:
        /*0008*/ 	.byte	0x03, 0x50
        /*000a*/ 	.short	0x0000


	//----- nvinfo : EIATTR_MAXREG_COUNT
	.align		4
        /*000c*/ 	.byte	0x03, 0x1b
        /*000e*/ 	.short	0x00ff


	//----- nvinfo : EIATTR_EXTERNS
	.align		4
        /*0010*/ 	.byte	0x04, 0x0f
        /*0012*/ 	.short	(.L_10 - .L_9)


	//   ....[0]....
	.align		4
.L_9:
        /*0014*/ 	.word	index@(vprintf)


	//----- nvinfo : EIATTR_MERCURY_ISA_VERSION
	.align		4
.L_10:
        /*0018*/ 	.byte	0x03, 0x5f
        /*001a*/ 	.short	0x0101


	//----- nvinfo : EIATTR_VRC_CTA_INIT_COUNT
	.align		4
        /*001c*/ 	.byte	0x02, 0x4a
	.zero		1
	.zero		1


	//----- nvinfo : EIATTR_SYSCALL_OFFSETS
	.align		4
        /*0020*/ 	.byte	0x04, 0x46
        /*0022*/ 	.short	(.L_12 - .L_11)


	//   ....[0]....
.L_11:
        /*0024*/ 	.word	0x000001b0


	//----- nvinfo : EIATTR_EXIT_INSTR_OFFSETS
	.align		4
.L_12:
        /*0028*/ 	.byte	0x04, 0x1c
        /*002a*/ 	.short	(.L_14 - .L_13)


	//   ....[0]....
.L_13:
        /*002c*/ 	.word	0x000001c0


	//----- nvinfo : EIATTR_SW_WAR
	.align		4
.L_14:
        /*0030*/ 	.byte	0x04, 0x36
        /*0032*/ 	.short	(.L_16 - .L_15)
.L_15:
        /*0034*/ 	.word	0x00000008
.L_16:


//--------------------- .nv.callgraph             --------------------------
	.section	.nv.callgraph,"",@"SHT_CUDA_CALLGRAPH"
	.align	4
	.sectionentsize	8
	.align		4
        /*0000*/ 	.word	0x00000000
	.align		4
        /*0004*/ 	.word	0xffffffff
	.align		4
        /*0008*/ 	.word	index@(_Z16print_details_3dv)
	.align		4
        /*000c*/ 	.word	index@(vprintf)
	.align		4
        /*0010*/ 	.word	0x00000000
	.align		4
        /*0014*/ 	.word	0xfffffffe
	.align		4
        /*0018*/ 	.word	0x00000000
	.align		4
        /*001c*/ 	.word	0xfffffffd
	.align		4
        /*0020*/ 	.word	0x00000000
	.align		4
        /*0024*/ 	.word	0xfffffffc


//--------------------- .nv.constant4             --------------------------
	.section	.nv.constant4,"a",@progbits
	.align	8
	.align		8
.nv.constant4:
        /*0000*/ 	.dword	vprintf
	.align		8
        /*0008*/ 	.dword	$str


//--------------------- .text._Z16print_details_3dv --------------------------
	.section	.text._Z16print_details_3dv,"ax",@progbits
	.align	128
        .global         _Z16print_details_3dv
        .type           _Z16print_details_3dv,@function
        .size           _Z16print_details_3dv,(.L_x_2 - _Z16print_details_3dv)
        .other          _Z16print_details_3dv,@"STO_CUDA_ENTRY STV_DEFAULT"
_Z16print_details_3dv:
.text._Z16print_details_3dv:
[----:B------:R-:W0:Y:S01]  /*0000*/  LDC R1, c[0x0][0x37c] ;  /* 0x0000df00ff017b82 */ /* 0x000e220000000800 */
[----:B------:R-:W1:Y:S01]  /*0010*/  S2R R8, SR_TID.X ;  /* 0x0000000000087919 */ /* 0x000e620000002100 */
[----:B------:R-:W2:Y:S06]  /*0020*/  LDCU UR5, c[0x0][0x2fc] ;  /* 0x00005f80ff0577ac */ /* 0x000eac0008000800 */
[----:B------:R-:W3:Y:S01]  /*0030*/  LDC R14, c[0x0][0x360] ;  /* 0x0000d800ff0e7b82 */ /* 0x000ee20000000800 */
[----:B0-----:R-:W-:Y:S01]  /*0040*/  VIADD R1, R1, 0xffffffd8 ;  /* 0xffffffd801017836 */ /* 0x001fe20000000000 */
[----:B------:R-:W1:Y:S01]  /*0050*/  S2R R9, SR_TID.Y ;  /* 0x0000000000097919 */ /* 0x000e620000002200 */
[----:B------:R-:W-:Y:S01]  /*0060*/  MOV R0, 0x0 ;  /* 0x0000000000007802 */ /* 0x000fe20000000f00 */
[----:B------:R-:W0:Y:S01]  /*0070*/  LDCU UR4, c[0x0][0x2f8] ;  /* 0x00005f00ff0477ac */ /* 0x000e220008000800 */
[----:B------:R-:W4:Y:S03]  /*0080*/  S2R R10, SR_TID.Z ;  /* 0x00000000000a7919 */ /* 0x000f260000002300 */
[----:B------:R-:W3:Y:S01]  /*0090*/  LDC R15, c[0x0][0x364] ;  /* 0x0000d900ff0f7b82 */ /* 0x000ee20000000800 */
[----:B------:R-:W5:Y:S01]  /*00a0*/  LDCU.64 UR6, c[0x4][0x8] ;  /* 0x01000100ff0677ac */ /* 0x000f620008000a00 */
[----:B------:R-:W4:Y:S01]  /*00b0*/  S2R R11, SR_CTAID.X ;  /* 0x00000000000b7919 */ /* 0x000f220000002500 */
[----:B------:R-:W4:Y:S05]  /*00c0*/  S2R R12, SR_CTAID.Y ;  /* 0x00000000000c7919 */ /* 0x000f2a0000002600 */
[----:B------:R-:W4:Y:S01]  /*00d0*/  LDC R16, c[0x0][0x370] ;  /* 0x0000dc00ff107b82 */ /* 0x000f220000000800 */
[----:B------:R-:W4:Y:S01]  /*00e0*/  S2R R13, SR_CTAID.Z ;  /* 0x00000000000d7919 */ /* 0x000f220000002700 */
[----:B0-----:R-:W-:-:S06]  /*00f0*/  IADD3 R6, P0, PT, R1, UR4, RZ ;  /* 0x0000000401067c10 */ /* 0x001fcc000ff1e0ff */
[----:B------:R-:W0:Y:S01]  /*0100*/  LDC R17, c[0x0][0x374] ;  /* 0x0000dd00ff117b82 */ /* 0x000e220000000800 */
[----:B-----5:R-:W-:Y:S01]  /*0110*/  IMAD.U32 R4, RZ, RZ, UR6 ;  /* 0x00000006ff047e24 */ /* 0x020fe2000f8e00ff */
[----:B------:R-:W-:Y:S01]  /*0120*/  MOV R5, UR7 ;  /* 0x0000000700057c02 */ /* 0x000fe20008000f00 */
[----:B--2---:R-:W-:Y:S01]  /*0130*/  IMAD.X R7, RZ, RZ, UR5, P0 ;  /* 0x00000005ff077e24 */ /* 0x004fe200080e06ff */
[----:B---3--:R2:W-:Y:S04]  /*0140*/  STL.64 [R1+0x18], R14 ;  /* 0x0000180e01007387 */ /* 0x0085e80000100a00 */
[----:B------:R2:W3:Y:S01]  /*0150*/  LDC.64 R2, c[0x4][R0] ;  /* 0x0100000000027b82 */ /* 0x0004e20000000a00 */
[----:B-1----:R2:W-:Y:S04]  /*0160*/  STL.64 [R1], R8 ;  /* 0x0000000801007387 */ /* 0x0025e80000100a00 */
[----:B----4-:R2:W-:Y:S04]  /*0170*/  STL.64 [R1+0x8], R10 ;  /* 0x0000080a01007387 */ /* 0x0105e80000100a00 */
[----:B0-----:R2:W-:Y:S04]  /*0180*/  STL.64 [R1+0x20], R16 ;  /* 0x0000201001007387 */ /* 0x0015e80000100a00 */
[----:B------:R2:W-:Y:S02]  /*0190*/  STL.64 [R1+0x10], R12 ;  /* 0x0000100c01007387 */ /* 0x0005e40000100a00 */
[----:B------:R-:W-:-:S07]  /*01a0*/  LEPC R20, `(.L_x_0) ;  /* 0x000000001014794e */ /* 0x000fce0000000000 */
[----:B--23--:R-:W-:Y:S05]  /*01b0*/  CALL.ABS.NOINC R2 ;  /* 0x0000000002007343 */ /* 0x00cfea0003c00000 */
.L_x_0:
[----:B------:R-:W-:Y:S05]  /*01c0*/  EXIT ;  /* 0x000000000000794d */ /* 0x000fea0003800000 */
.L_x_1:
[----:B------:R-:W-:-:S00]  /*01d0*/  BRA `(.L_x_1) ;  /* 0xfffffffc00fc7947 */ /* 0x000fc0000383ffff */
[----:B------:R-:W-:-:S00]  /*01e0*/  NOP ;  /* 0x0000000000007918 */ /* 0x000fc00000000000 */
        /* <DEDUP_REMOVED lines=9> */
.L_x_2:


//--------------------- .nv.global.init           --------------------------
	.section	.nv.global.init,"aw",@progbits
.nv.global.init:
	.type		$str,@object
	.size		$str,(.L_0 - $str)
$str:
        /*0000*/ 	.byte	0x74, 0x68, 0x72, 0x65, 0x61, 0x64, 0x49, 0x64, 0x78, 0x2e, 0x78, 0x20, 0x3a, 0x20, 0x25, 0x64
        /* <DEDUP_REMOVED lines=9> */
        /*00a0*/ 	.byte	0x6d, 0x69, 0x2e, 0x79, 0x20, 0x3a, 0x20, 0x25, 0x64, 0x20, 0x0a, 0x00
.L_0:


//--------------------- .nv.shared.reserved.0     --------------------------
	.section	.nv.shared.reserved.0,"aw",@nobits
	.weak		__nv_reservedSMEM_offset_0_alias
	.size		__nv_reservedSMEM_offset_0_alias, 0, 64
	.other		__nv_reservedSMEM_offset_0_alias,@"STO_CUDA_RESERVED_SHARED STV_DEFAULT"
__nv_reservedSMEM_offset_0_alias:
	.zero		0
	.zero		64


//--------------------- .nv.constant0._Z16print_details_3dv --------------------------
	.section	.nv.constant0._Z16print_details_3dv,"a",@progbits
	.sectionflags	@""
	.align	4
.nv.constant0._Z16print_details_3dv:
	.zero		896


//--------------------- SYMBOLS --------------------------

	.type		.nv.reservedSmem.offset0,@object
	.size		.nv.reservedSmem.offset0,0x4
	.type		vprintf,@function
